//
// Generated by NVIDIA NVVM Compiler
//
// Compiler Build ID: CL-36424714
// Cuda compilation tools, release 13.0, V13.0.88
// Based on NVVM 20.0.0
//

.version 9.0
.target sm_100
.address_size 64

	// .globl	_Z17coalescedMultiplyPfS_S_i
// _ZZ17coalescedMultiplyPfS_S_iE5aTile has been demoted
// _ZZ17coalescedMultiplyPfS_S_iE5bTile has been demoted

.visible .entry _Z17coalescedMultiplyPfS_S_i(
	.param .u64 .ptr .align 1 _Z17coalescedMultiplyPfS_S_i_param_0,
	.param .u64 .ptr .align 1 _Z17coalescedMultiplyPfS_S_i_param_1,
	.param .u64 .ptr .align 1 _Z17coalescedMultiplyPfS_S_i_param_2,
	.param .u32 _Z17coalescedMultiplyPfS_S_i_param_3
)
{
	.reg .pred 	%p<2>;
	.reg .b32 	%r<26>;
	.reg .b32 	%f<99>;
	.reg .b64 	%rd<13>;
	// demoted variable
	.shared .align 4 .b8 _ZZ17coalescedMultiplyPfS_S_iE5aTile[4096];
	// demoted variable
	.shared .align 4 .b8 _ZZ17coalescedMultiplyPfS_S_iE5bTile[4096];
	ld.param.u64 	%rd2, [_Z17coalescedMultiplyPfS_S_i_param_0];
	ld.param.u64 	%rd3, [_Z17coalescedMultiplyPfS_S_i_param_1];
	ld.param.u64 	%rd1, [_Z17coalescedMultiplyPfS_S_i_param_2];
	ld.param.u32 	%r5, [_Z17coalescedMultiplyPfS_S_i_param_3];
	cvta.to.global.u64 	%rd4, %rd3;
	cvta.to.global.u64 	%rd5, %rd2;
	mov.u32 	%r6, %ctaid.y;
	mov.u32 	%r7, %ntid.y;
	mov.u32 	%r8, %tid.y;
	mad.lo.s32 	%r1, %r6, %r7, %r8;
	mov.u32 	%r9, %ctaid.x;
	mov.u32 	%r10, %ntid.x;
	mov.u32 	%r2, %tid.x;
	mad.lo.s32 	%r3, %r9, %r10, %r2;
	shl.b32 	%r11, %r1, 5;
	add.s32 	%r12, %r11, %r2;
	mul.wide.u32 	%rd6, %r12, 4;
	add.s64 	%rd7, %rd5, %rd6;
	ld.global.f32 	%f1, [%rd7];
	shl.b32 	%r13, %r8, 7;
	mov.u32 	%r14, _ZZ17coalescedMultiplyPfS_S_iE5aTile;
	add.s32 	%r4, %r14, %r13;
	shl.b32 	%r15, %r2, 2;
	add.s32 	%r16, %r4, %r15;
	st.shared.f32 	[%r16], %f1;
	mad.lo.s32 	%r17, %r5, %r8, %r3;
	mul.wide.u32 	%rd8, %r17, 4;
	add.s64 	%rd9, %rd4, %rd8;
	ld.global.f32 	%f2, [%rd9];
	mov.u32 	%r18, _ZZ17coalescedMultiplyPfS_S_iE5bTile;
	add.s32 	%r19, %r18, %r13;
	add.s32 	%r20, %r19, %r15;
	st.shared.f32 	[%r20], %f2;
	bar.sync 	0;
	max.s32 	%r21, %r1, %r3;
	setp.ge.s32 	%p1, %r21, %r5;
	@%p1 bra 	$L__BB0_2;
	cvta.to.global.u64 	%rd10, %rd1;
	add.s32 	%r24, %r18, %r15;
	ld.shared.f32 	%f3, [%r4];
	ld.shared.f32 	%f4, [%r24];
	fma.rn.f32 	%f5, %f3, %f4, 0f00000000;
	ld.shared.f32 	%f6, [%r4+4];
	ld.shared.f32 	%f7, [%r24+128];
	fma.rn.f32 	%f8, %f6, %f7, %f5;
	ld.shared.f32 	%f9, [%r4+8];
	ld.shared.f32 	%f10, [%r24+256];
	fma.rn.f32 	%f11, %f9, %f10, %f8;
	ld.shared.f32 	%f12, [%r4+12];
	ld.shared.f32 	%f13, [%r24+384];
	fma.rn.f32 	%f14, %f12, %f13, %f11;
	ld.shared.f32 	%f15, [%r4+16];
	ld.shared.f32 	%f16, [%r24+512];
	fma.rn.f32 	%f17, %f15, %f16, %f14;
	ld.shared.f32 	%f18, [%r4+20];
	ld.shared.f32 	%f19, [%r24+640];
	fma.rn.f32 	%f20, %f18, %f19, %f17;
	ld.shared.f32 	%f21, [%r4+24];
	ld.shared.f32 	%f22, [%r24+768];
	fma.rn.f32 	%f23, %f21, %f22, %f20;
	ld.shared.f32 	%f24, [%r4+28];
	ld.shared.f32 	%f25, [%r24+896];
	fma.rn.f32 	%f26, %f24, %f25, %f23;
	ld.shared.f32 	%f27, [%r4+32];
	ld.shared.f32 	%f28, [%r24+1024];
	fma.rn.f32 	%f29, %f27, %f28, %f26;
	ld.shared.f32 	%f30, [%r4+36];
	ld.shared.f32 	%f31, [%r24+1152];
	fma.rn.f32 	%f32, %f30, %f31, %f29;
	ld.shared.f32 	%f33, [%r4+40];
	ld.shared.f32 	%f34, [%r24+1280];
	fma.rn.f32 	%f35, %f33, %f34, %f32;
	ld.shared.f32 	%f36, [%r4+44];
	ld.shared.f32 	%f37, [%r24+1408];
	fma.rn.f32 	%f38, %f36, %f37, %f35;
	ld.shared.f32 	%f39, [%r4+48];
	ld.shared.f32 	%f40, [%r24+1536];
	fma.rn.f32 	%f41, %f39, %f40, %f38;
	ld.shared.f32 	%f42, [%r4+52];
	ld.shared.f32 	%f43, [%r24+1664];
	fma.rn.f32 	%f44, %f42, %f43, %f41;
	ld.shared.f32 	%f45, [%r4+56];
	ld.shared.f32 	%f46, [%r24+1792];
	fma.rn.f32 	%f47, %f45, %f46, %f44;
	ld.shared.f32 	%f48, [%r4+60];
	ld.shared.f32 	%f49, [%r24+1920];
	fma.rn.f32 	%f50, %f48, %f49, %f47;
	ld.shared.f32 	%f51, [%r4+64];
	ld.shared.f32 	%f52, [%r24+2048];
	fma.rn.f32 	%f53, %f51, %f52, %f50;
	ld.shared.f32 	%f54, [%r4+68];
	ld.shared.f32 	%f55, [%r24+2176];
	fma.rn.f32 	%f56, %f54, %f55, %f53;
	ld.shared.f32 	%f57, [%r4+72];
	ld.shared.f32 	%f58, [%r24+2304];
	fma.rn.f32 	%f59, %f57, %f58, %f56;
	ld.shared.f32 	%f60, [%r4+76];
	ld.shared.f32 	%f61, [%r24+2432];
	fma.rn.f32 	%f62, %f60, %f61, %f59;
	ld.shared.f32 	%f63, [%r4+80];
	ld.shared.f32 	%f64, [%r24+2560];
	fma.rn.f32 	%f65, %f63, %f64, %f62;
	ld.shared.f32 	%f66, [%r4+84];
	ld.shared.f32 	%f67, [%r24+2688];
	fma.rn.f32 	%f68, %f66, %f67, %f65;
	ld.shared.f32 	%f69, [%r4+88];
	ld.shared.f32 	%f70, [%r24+2816];
	fma.rn.f32 	%f71, %f69, %f70, %f68;
	ld.shared.f32 	%f72, [%r4+92];
	ld.shared.f32 	%f73, [%r24+2944];
	fma.rn.f32 	%f74, %f72, %f73, %f71;
	ld.shared.f32 	%f75, [%r4+96];
	ld.shared.f32 	%f76, [%r24+3072];
	fma.rn.f32 	%f77, %f75, %f76, %f74;
	ld.shared.f32 	%f78, [%r4+100];
	ld.shared.f32 	%f79, [%r24+3200];
	fma.rn.f32 	%f80, %f78, %f79, %f77;
	ld.shared.f32 	%f81, [%r4+104];
	ld.shared.f32 	%f82, [%r24+3328];
	fma.rn.f32 	%f83, %f81, %f82, %f80;
	ld.shared.f32 	%f84, [%r4+108];
	ld.shared.f32 	%f85, [%r24+3456];
	fma.rn.f32 	%f86, %f84, %f85, %f83;
	ld.shared.f32 	%f87, [%r4+112];
	ld.shared.f32 	%f88, [%r24+3584];
	fma.rn.f32 	%f89, %f87, %f88, %f86;
	ld.shared.f32 	%f90, [%r4+116];
	ld.shared.f32 	%f91, [%r24+3712];
	fma.rn.f32 	%f92, %f90, %f91, %f89;
	ld.shared.f32 	%f93, [%r4+120];
	ld.shared.f32 	%f94, [%r24+3840];
	fma.rn.f32 	%f95, %f93, %f94, %f92;
	ld.shared.f32 	%f96, [%r4+124];
	ld.shared.f32 	%f97, [%r24+3968];
	fma.rn.f32 	%f98, %f96, %f97, %f95;
	mad.lo.s32 	%r25, %r5, %r1, %r3;
	mul.wide.s32 	%rd11, %r25, 4;
	add.s64 	%rd12, %rd10, %rd11;
	st.global.f32 	[%rd12], %f98;
$L__BB0_2:
	ret;

}


// ===== COMPILED SASS (sm_100) =====

	.target	sm_100

	.elftype	@"ET_EXEC"


//--------------------- .note.nv.tkinfo           --------------------------
	.section	.note.nv.tkinfo,"",@"SHT_NOTE"
	.sectionflags	@"SHF_NOTE_NV_TKINFO"
	.tkinfo
        /*0018*/ 	.word	0x00000002
        /*0030*/ 	.string	""
        /*0030*/ 	.string	"ptxas"
        /*0030*/ 	.string	"Cuda compilation tools, release 13.0, V13.0.88"
        /*0030*/ 	.string	"Build cuda_13.0.r13.0/compiler.36424714_0"
        /*0030*/ 	.string	"-arch sm_100 -m 64 "



//--------------------- .note.nv.cuinfo           --------------------------
	.section	.note.nv.cuinfo,"",@"SHT_NOTE"
	.sectionflags	@"SHF_NOTE_NV_CUINFO"
        /*0018*/ 	.short	0x0002
        /*001a*/ 	.short	0x0064
        /*001c*/ 	.short	0x0082
	.zero		2


//--------------------- .nv.info                  --------------------------
	.section	.nv.info,"",@"SHT_CUDA_INFO"
	.align	4


	//----- nvinfo : EIATTR_REGCOUNT
	.align		4
        /*0000*/ 	.byte	0x04, 0x2f
        /*0002*/ 	.short	(.L_1 - .L_0)
	.align		4
.L_0:
        /*0004*/ 	.word	index@(_Z17coalescedMultiplyPfS_S_i)
        /*0008*/ 	.word	0x00000020


	//----- nvinfo : EIATTR_FRAME_SIZE
	.align		4
.L_1:
        /*000c*/ 	.byte	0x04, 0x11
        /*000e*/ 	.short	(.L_3 - .L_2)
	.align		4
.L_2:
        /*0010*/ 	.word	index@(_Z17coalescedMultiplyPfS_S_i)
        /*0014*/ 	.word	0x00000000


	//----- nvinfo : EIATTR_MIN_STACK_SIZE
	.align		4
.L_3:
        /*0018*/ 	.byte	0x04, 0x12
        /*001a*/ 	.short	(.L_5 - .L_4)
	.align		4
.L_4:
        /*001c*/ 	.word	index@(_Z17coalescedMultiplyPfS_S_i)
        /*0020*/ 	.word	0x00000000
.L_5:


//--------------------- .nv.compat                --------------------------
	.section	.nv.compat,"",@"SHT_CUDA_COMPAT_INFO"
	.align	4
        /*0000*/ 	.byte	0x02, 0x09, 0x00, 0x00, 0x02, 0x02, 0x01, 0x00, 0x02, 0x05, 0x05, 0x00, 0x03, 0x07, 0x01, 0x01
        /*0010*/ 	.byte	0x02, 0x03, 0x00, 0x00, 0x02, 0x06, 0x01, 0x00, 0x04, 0x0b, 0x08, 0x00, 0x09, 0x00, 0x00, 0x00
        /*0020*/ 	.byte	0x00, 0x00, 0x00, 0x00


//--------------------- .nv.info._Z17coalescedMultiplyPfS_S_i --------------------------
	.section	.nv.info._Z17coalescedMultiplyPfS_S_i,"",@"SHT_CUDA_INFO"
	.sectionflags	@""
	.align	4


	//----- nvinfo : EIATTR_CUDA_API_VERSION
	.align		4
        /*0000*/ 	.byte	0x04, 0x37
        /*0002*/ 	.short	(.L_7 - .L_6)
.L_6:
        /*0004*/ 	.word	0x00000082


	//----- nvinfo : EIATTR_KPARAM_INFO
	.align		4
.L_7:
        /*0008*/ 	.byte	0x04, 0x17
        /*000a*/ 	.short	(.L_9 - .L_8)
.L_8:
        /*000c*/ 	.word	0x00000000
        /*0010*/ 	.short	0x0003
        /*0012*/ 	.short	0x0018
        /*0014*/ 	.byte	0x00, 0xf0, 0x11, 0x00


	//----- nvinfo : EIATTR_KPARAM_INFO
	.align		4
.L_9:
        /*0018*/ 	.byte	0x04, 0x17
        /*001a*/ 	.short	(.L_11 - .L_10)
.L_10:
        /*001c*/ 	.word	0x00000000
        /*0020*/ 	.short	0x0002
        /*0022*/ 	.short	0x0010
        /*0024*/ 	.byte	0x00, 0xf5, 0x21, 0x00


	//----- nvinfo : EIATTR_KPARAM_INFO
	.align		4
.L_11:
        /*0028*/ 	.byte	0x04, 0x17
        /*002a*/ 	.short	(.L_13 - .L_12)
.L_12:
        /*002c*/ 	.word	0x00000000
        /*0030*/ 	.short	0x0001
        /*0032*/ 	.short	0x0008
        /*0034*/ 	.byte	0x00, 0xf5, 0x21, 0x00


	//----- nvinfo : EIATTR_KPARAM_INFO
	.align		4
.L_13:
        /*0038*/ 	.byte	0x04, 0x17
        /*003a*/ 	.short	(.L_15 - .L_14)
.L_14:
        /*003c*/ 	.word	0x00000000
        /*0040*/ 	.short	0x0000
        /*0042*/ 	.short	0x0000
        /*0044*/ 	.byte	0x00, 0xf5, 0x21, 0x00


	//----- nvinfo : EIATTR_SPARSE_MMA_MASK
	.align		4
.L_15:
        /*0048*/ 	.byte	0x03, 0x50
        /*004a*/ 	.short	0x0000


	//----- nvinfo : EIATTR_MAXREG_COUNT
	.align		4
        /*004c*/ 	.byte	0x03, 0x1b
        /*004e*/ 	.short	0x00ff


	//----- nvinfo : EIATTR_NUM_BARRIERS
	.align		4
        /*0050*/ 	.byte	0x02, 0x4c
        /*0052*/ 	.byte	0x01
	.zero		1


	//----- nvinfo : EIATTR_MERCURY_ISA_VERSION
	.align		4
        /*0054*/ 	.byte	0x03, 0x5f
        /*0056*/ 	.short	0x0101


	//----- nvinfo : EIATTR_VRC_CTA_INIT_COUNT
	.align		4
        /*0058*/ 	.byte	0x02, 0x4a
	.zero		1
	.zero		1


	//----- nvinfo : EIATTR_EXIT_INSTR_OFFSETS
	.align		4
        /*005c*/ 	.byte	0x04, 0x1c
        /*005e*/ 	.short	(.L_17 - .L_16)


	//   ....[0]....
.L_16:
        /*0060*/ 	.word	0x00000210


	//   ....[1]....
        /*0064*/ 	.word	0x000006f0


	//----- nvinfo : EIATTR_CBANK_PARAM_SIZE
	.align		4
.L_17:
        /*0068*/ 	.byte	0x03, 0x19
        /*006a*/ 	.short	0x001c


	//----- nvinfo : EIATTR_PARAM_CBANK
	.align		4
        /*006c*/ 	.byte	0x04, 0x0a
        /*006e*/ 	.short	(.L_19 - .L_18)
	.align		4
.L_18:
        /*0070*/ 	.word	index@(.nv.constant0._Z17coalescedMultiplyPfS_S_i)
        /*0074*/ 	.short	0x0380
        /*0076*/ 	.short	0x001c


	//----- nvinfo : EIATTR_SW_WAR
	.align		4
.L_19:
        /*0078*/ 	.byte	0x04, 0x36
        /*007a*/ 	.short	(.L_21 - .L_20)
.L_20:
        /*007c*/ 	.word	0x00000008
.L_21:


//--------------------- .nv.callgraph             --------------------------
	.section	.nv.callgraph,"",@"SHT_CUDA_CALLGRAPH"
	.align	4
	.sectionentsize	8
	.align		4
        /*0000*/ 	.word	0x00000000
	.align		4
        /*0004*/ 	.word	0xffffffff
	.align		4
        /*0008*/ 	.word	0x00000000
	.align		4
        /*000c*/ 	.word	0xfffffffe
	.align		4
        /*0010*/ 	.word	0x00000000
	.align		4
        /*0014*/ 	.word	0xfffffffd
	.align		4
        /*0018*/ 	.word	0x00000000
	.align		4
        /*001c*/ 	.word	0xfffffffc


//--------------------- .text._Z17coalescedMultiplyPfS_S_i --------------------------
	.section	.text._Z17coalescedMultiplyPfS_S_i,"ax",@progbits
	.align	128
        .global         _Z17coalescedMultiplyPfS_S_i
        .type           _Z17coalescedMultiplyPfS_S_i,@function
        .size           _Z17coalescedMultiplyPfS_S_i,(.L_x_1 - _Z17coalescedMultiplyPfS_S_i)
        .other          _Z17coalescedMultiplyPfS_S_i,@"STO_CUDA_ENTRY STV_DEFAULT"
_Z17coalescedMultiplyPfS_S_i:
.text._Z17coalescedMultiplyPfS_S_i:
[----:B------:R-:W-:Y:S01]  /*0000*/  LDC R1, c[0x0][0x37c] ;  /* 0x0000df00ff017b82 */ /* 0x000fe20000000800 */
[----:B------:R-:W0:Y:S07]  /*0010*/  S2R R0, SR_TID.Y ;  /* 0x0000000000007919 */ /* 0x000e2e0000002200 */
[----:B------:R-:W0:Y:S01]  /*0020*/  S2UR UR4, SR_CTAID.Y ;  /* 0x00000000000479c3 */ /* 0x000e220000002600 */
[----:B------:R-:W1:Y:S01]  /*0030*/  LDCU UR7, c[0x0][0x398] ;  /* 0x00007300ff0777ac */ /* 0x000e620008000800 */
[----:B------:R-:W2:Y:S01]  /*0040*/  S2R R10, SR_TID.X ;  /* 0x00000000000a7919 */ /* 0x000ea20000002100 */
[----:B------:R-:W3:Y:S05]  /*0050*/  LDCU.64 UR8, c[0x0][0x358] ;  /* 0x00006b00ff0877ac */ /* 0x000eea0008000a00 */
[----:B------:R-:W0:Y:S08]  /*0060*/  LDC R17, c[0x0][0x364] ;  /* 0x0000d900ff117b82 */ /* 0x000e300000000800 */
[----:B------:R-:W4:Y:S08]  /*0070*/  S2UR UR5, SR_CTAID.X ;  /* 0x00000000000579c3 */ /* 0x000f300000002500 */
[----:B------:R-:W4:Y:S08]  /*0080*/  LDC R2, c[0x0][0x360] ;  /* 0x0000d800ff027b82 */ /* 0x000f300000000800 */
[----:B------:R-:W5:Y:S01]  /*0090*/  LDC.64 R4, c[0x0][0x380] ;  /* 0x0000e000ff047b82 */ /* 0x000f620000000a00 */
[----:B0-----:R-:W-:-:S05]  /*00a0*/  IMAD R17, R17, UR4, R0 ;  /* 0x0000000411117c24 */ /* 0x001fca000f8e0200 */
[----:B--2---:R-:W-:Y:S02]  /*00b0*/  LEA R3, R17, R10, 0x5 ;  /* 0x0000000a11037211 */ /* 0x004fe400078e28ff */
[----:B------:R-:W0:Y:S01]  /*00c0*/  LDC.64 R6, c[0x0][0x388] ;  /* 0x0000e200ff067b82 */ /* 0x000e220000000a00 */
[----:B----4-:R-:W-:-:S04]  /*00d0*/  IMAD R2, R2, UR5, R10 ;  /* 0x0000000502027c24 */ /* 0x010fc8000f8e020a */
[----:B-1----:R-:W-:Y:S02]  /*00e0*/  IMAD R9, R0, UR7, R2 ;  /* 0x0000000700097c24 */ /* 0x002fe4000f8e0202 */
[----:B-----5:R-:W-:-:S06]  /*00f0*/  IMAD.WIDE.U32 R4, R3, 0x4, R4 ;  /* 0x0000000403047825 */ /* 0x020fcc00078e0004 */
[----:B---3--:R1:W2:Y:S01]  /*0100*/  LDG.E R4, desc[UR8][R4.64] ;  /* 0x0000000804047981 */ /* 0x0082a2000c1e1900 */
[----:B0-----:R-:W-:-:S06]  /*0110*/  IMAD.WIDE.U32 R6, R9, 0x4, R6 ;  /* 0x0000000409067825 */ /* 0x001fcc00078e0006 */
[----:B------:R0:W3:Y:S01]  /*0120*/  LDG.E R6, desc[UR8][R6.64] ;  /* 0x0000000806067981 */ /* 0x0000e2000c1e1900 */
[----:B------:R-:W4:Y:S01]  /*0130*/  S2UR UR6, SR_CgaCtaId ;  /* 0x00000000000679c3 */ /* 0x000f220000008800 */
[----:B------:R-:W-:Y:S02]  /*0140*/  UMOV UR4, 0x400 ;  /* 0x0000040000047882 */ /* 0x000fe40000000000 */
[----:B------:R-:W-:Y:S02]  /*0150*/  UIADD3 UR5, UPT, UPT, UR4, 0x1000, URZ ;  /* 0x0000100004057890 */ /* 0x000fe4000fffe0ff */
[----:B----4-:R-:W-:Y:S02]  /*0160*/  ULEA UR4, UR6, UR4, 0x18 ;  /* 0x0000000406047291 */ /* 0x010fe4000f8ec0ff */
[----:B------:R-:W-:-:S04]  /*0170*/  ULEA UR5, UR6, UR5, 0x18 ;  /* 0x0000000506057291 */ /* 0x000fc8000f8ec0ff */
[C---:B------:R-:W-:Y:S02]  /*0180*/  LEA R3, R0.reuse, UR4, 0x7 ;  /* 0x0000000400037c11 */ /* 0x040fe4000f8e38ff */
[----:B------:R-:W-:Y:S02]  /*0190*/  LEA R0, R0, UR5, 0x7 ;  /* 0x0000000500007c11 */ /* 0x000fe4000f8e38ff */
[C---:B-1----:R-:W-:Y:S02]  /*01a0*/  LEA R5, R10.reuse, R3, 0x2 ;  /* 0x000000030a057211 */ /* 0x042fe400078e10ff */
[----:B0-----:R-:W-:Y:S02]  /*01b0*/  LEA R7, R10, R0, 0x2 ;  /* 0x000000000a077211 */ /* 0x001fe400078e10ff */
[----:B------:R-:W-:-:S04]  /*01c0*/  VIMNMX R8, PT, PT, R17, R2, !PT ;  /* 0x0000000211087248 */ /* 0x000fc80007fe0100 */
[----:B------:R-:W-:Y:S01]  /*01d0*/  ISETP.GE.AND P0, PT, R8, UR7, PT ;  /* 0x0000000708007c0c */ /* 0x000fe2000bf06270 */
[----:B--2---:R0:W-:Y:S04]  /*01e0*/  STS [R5], R4 ;  /* 0x0000000405007388 */ /* 0x0041e80000000800 */
[----:B---3--:R0:W-:Y:S01]  /*01f0*/  STS [R7], R6 ;  /* 0x0000000607007388 */ /* 0x0081e20000000800 */
[----:B------:R-:W-:Y:S07]  /*0200*/  BAR.SYNC.DEFER_BLOCKING 0x0 ;  /* 0x0000000000007b1d */ /* 0x000fee0000010000 */
[----:B------:R-:W-:Y:S05]  /*0210*/  @P0 EXIT ;  /* 0x000000000000094d */ /* 0x000fea0003800000 */
[----:B------:R-:W-:Y:S01]  /*0220*/  LEA R0, R10, UR5, 0x2 ;  /* 0x000000050a007c11 */ /* 0x000fe2000f8e10ff */
[----:B0-----:R-:W-:Y:S01]  /*0230*/  LDS.128 R4, [R3] ;  /* 0x0000000003047984 */ /* 0x001fe20000000c00 */
[----:B------:R-:W-:-:S03]  /*0240*/  IMAD R17, R17, UR7, R2 ;  /* 0x0000000711117c24 */ /* 0x000fc6000f8e0202 */
[----:B------:R-:W0:Y:S04]  /*0250*/  LDS R21, [R0] ;  /* 0x0000000000157984 */ /* 0x000e280000000800 */
[----:B------:R-:W1:Y:S04]  /*0260*/  LDS R27, [R0+0x80] ;  /* 0x00008000001b7984 */ /* 0x000e680000000800 */
[----:B------:R-:W2:Y:S04]  /*0270*/  LDS R24, [R0+0x100] ;  /* 0x0001000000187984 */ /* 0x000ea80000000800 */
[----:B------:R-:W3:Y:S04]  /*0280*/  LDS R16, [R0+0x180] ;  /* 0x0001800000107984 */ /* 0x000ee80000000800 */
[----:B------:R-:W-:Y:S04]  /*0290*/  LDS.128 R12, [R3+0x10] ;  /* 0x00001000030c7984 */ /* 0x000fe80000000c00 */
[----:B------:R-:W4:Y:S04]  /*02a0*/  LDS R23, [R0+0x200] ;  /* 0x0002000000177984 */ /* 0x000f280000000800 */
[----:B------:R-:W5:Y:S04]  /*02b0*/  LDS R22, [R0+0x280] ;  /* 0x0002800000167984 */ /* 0x000f680000000800 */
[----:B------:R-:W5:Y:S04]  /*02c0*/  LDS R25, [R0+0x300] ;  /* 0x0003000000197984 */ /* 0x000f680000000800 */
[----:B------:R-:W5:Y:S04]  /*02d0*/  LDS R20, [R0+0x380] ;  /* 0x0003800000147984 */ /* 0x000f680000000800 */
[----:B------:R-:W-:Y:S04]  /*02e0*/  LDS.128 R8, [R3+0x20] ;  /* 0x0000200003087984 */ /* 0x000fe80000000c00 */
[----:B------:R-:W5:Y:S01]  /*02f0*/  LDS R19, [R0+0x400] ;  /* 0x0004000000137984 */ /* 0x000f620000000800 */
[----:B0-----:R-:W-:-:S03]  /*0300*/  FFMA R4, R4, R21, RZ ;  /* 0x0000001504047223 */ /* 0x001fc600000000ff */
[----:B------:R-:W0:Y:S01]  /*0310*/  LDS R18, [R0+0x480] ;  /* 0x0004800000127984 */ /* 0x000e220000000800 */
[----:B-1----:R-:W-:-:S03]  /*0320*/  FFMA R5, R27, R5, R4 ;  /* 0x000000051b057223 */ /* 0x002fc60000000004 */
[----:B------:R-:W1:Y:S01]  /*0330*/  LDS R21, [R0+0x500] ;  /* 0x0005000000157984 */ /* 0x000e620000000800 */
[----:B--2---:R-:W-:-:S03]  /*0340*/  FFMA R5, R24, R6, R5 ;  /* 0x0000000618057223 */ /* 0x004fc60000000005 */
[----:B------:R-:W2:Y:S01]  /*0350*/  LDS R24, [R0+0x580] ;  /* 0x0005800000187984 */ /* 0x000ea20000000800 */
[----:B---3--:R-:W-:-:S03]  /*0360*/  FFMA R29, R16, R7, R5 ;  /* 0x00000007101d7223 */ /* 0x008fc60000000005 */
[----:B------:R-:W-:Y:S04]  /*0370*/  LDS R27, [R0+0x600] ;  /* 0x00060000001b7984 */ /* 0x000fe80000000800 */
[----:B------:R-:W3:Y:S01]  /*0380*/  LDS.128 R4, [R3+0x30] ;  /* 0x0000300003047984 */ /* 0x000ee20000000c00 */
[----:B----4-:R-:W-:-:S03]  /*0390*/  FFMA R23, R12, R23, R29 ;  /* 0x000000170c177223 */ /* 0x010fc6000000001d */
[----:B------:R-:W4:Y:S01]  /*03a0*/  LDS R16, [R0+0x680] ;  /* 0x0006800000107984 */ /* 0x000f220000000800 */
[----:B-----5:R-:W-:-:S03]  /*03b0*/  FFMA R22, R22, R13, R23 ;  /* 0x0000000d16167223 */ /* 0x020fc60000000017 */
[----:B------:R-:W5:Y:S01]  /*03c0*/  LDS R23, [R0+0x700] ;  /* 0x0007000000177984 */ /* 0x000f620000000800 */
[----:B------:R-:W-:-:S03]  /*03d0*/  FFMA R25, R25, R14, R22 ;  /* 0x0000000e19197223 */ /* 0x000fc60000000016 */
[----:B------:R-:W5:Y:S01]  /*03e0*/  LDS R22, [R0+0x780] ;  /* 0x0007800000167984 */ /* 0x000f620000000800 */
[----:B------:R-:W-:-:S03]  /*03f0*/  FFMA R29, R20, R15, R25 ;  /* 0x0000000f141d7223 */ /* 0x000fc60000000019 */
[----:B------:R-:W-:Y:S04]  /*0400*/  LDS R25, [R0+0x800] ;  /* 0x0008000000197984 */ /* 0x000fe80000000800 */
[----:B------:R-:W5:Y:S01]  /*0410*/  LDS.128 R12, [R3+0x40] ;  /* 0x00004000030c7984 */ /* 0x000f620000000c00 */
[----:B------:R-:W-:-:S03]  /*0420*/  FFMA R19, R8, R19, R29 ;  /* 0x0000001308137223 */ /* 0x000fc6000000001d */
[----:B------:R-:W5:Y:S01]  /*0430*/  LDS R20, [R0+0x880] ;  /* 0x0008800000147984 */ /* 0x000f620000000800 */
[----:B0-----:R-:W-:-:S03]  /*0440*/  FFMA R18, R18, R9, R19 ;  /* 0x0000000912127223 */ /* 0x001fc60000000013 */
[----:B------:R-:W0:Y:S01]  /*0450*/  LDS R19, [R0+0x900] ;  /* 0x0009000000137984 */ /* 0x000e220000000800 */
[----:B-1----:R-:W-:-:S03]  /*0460*/  FFMA R21, R21, R10, R18 ;  /* 0x0000000a15157223 */ /* 0x002fc60000000012 */
[----:B------:R-:W1:Y:S01]  /*0470*/  LDS R18, [R0+0x980] ;  /* 0x0009800000127984 */ /* 0x000e620000000800 */
[----:B--2---:R-:W-:-:S03]  /*0480*/  FFMA R11, R24, R11, R21 ;  /* 0x0000000b180b7223 */ /* 0x004fc60000000015 */
[----:B------:R-:W-:Y:S01]  /*0490*/  LDS R21, [R0+0xa00] ;  /* 0x000a000000157984 */ /* 0x000fe20000000800 */
[----:B---3--:R-:W-:-:S03]  /*04a0*/  FFMA R27, R4, R27, R11 ;  /* 0x0000001b041b7223 */ /* 0x008fc6000000000b */
[----:B------:R-:W-:Y:S01]  /*04b0*/  LDS R24, [R0+0xc80] ;  /* 0x000c800000187984 */ /* 0x000fe20000000800 */
[----:B----4-:R-:W-:-:S03]  /*04c0*/  FFMA R4, R16, R5, R27 ;  /* 0x0000000510047223 */ /* 0x010fc6000000001b */
[----:B------:R-:W2:Y:S01]  /*04d0*/  LDS.128 R8, [R3+0x50] ;  /* 0x0000500003087984 */ /* 0x000ea20000000c00 */
[----:B-----5:R-:W-:-:S03]  /*04e0*/  FFMA R5, R23, R6, R4 ;  /* 0x0000000617057223 */ /* 0x020fc60000000004 */
[----:B------:R-:W3:Y:S01]  /*04f0*/  LDS R16, [R0+0xa80] ;  /* 0x000a800000107984 */ /* 0x000ee20000000800 */
[----:B------:R-:W-:-:S03]  /*0500*/  FFMA R5, R22, R7, R5 ;  /* 0x0000000716057223 */ /* 0x000fc60000000005 */
[----:B------:R-:W4:Y:S04]  /*0510*/  LDS R23, [R0+0xb00] ;  /* 0x000b000000177984 */ /* 0x000f280000000800 */
[----:B------:R-:W5:Y:S01]  /*0520*/  LDS R22, [R0+0xb80] ;  /* 0x000b800000167984 */ /* 0x000f620000000800 */
[----:B------:R-:W-:-:S03]  /*0530*/  FFMA R27, R12, R25, R5 ;  /* 0x000000190c1b7223 */ /* 0x000fc60000000005 */
[----:B------:R-:W-:Y:S01]  /*0540*/  LDS.128 R4, [R3+0x60] ;  /* 0x0000600003047984 */ /* 0x000fe20000000c00 */
[----:B------:R-:W-:-:S03]  /*0550*/  FFMA R20, R20, R13, R27 ;  /* 0x0000000d14147223 */ /* 0x000fc6000000001b */
[----:B------:R-:W5:Y:S01]  /*0560*/  LDS R25, [R0+0xc00] ;  /* 0x000c000000197984 */ /* 0x000f620000000800 */
[----:B0-----:R-:W-:-:S03]  /*0570*/  FFMA R19, R19, R14, R20 ;  /* 0x0000000e13137223 */ /* 0x001fc60000000014 */
[----:B------:R-:W0:Y:S01]  /*0580*/  LDS R27, [R0+0xd00] ;  /* 0x000d0000001b7984 */ /* 0x000e220000000800 */
[----:B-1----:R-:W-:-:S03]  /*0590*/  FFMA R29, R18, R15, R19 ;  /* 0x0000000f121d7223 */ /* 0x002fc60000000013 */
[----:B------:R-:W1:Y:S04]  /*05a0*/  LDS R20, [R0+0xd80] ;  /* 0x000d800000147984 */ /* 0x000e680000000800 */
[----:B------:R-:W-:Y:S04]  /*05b0*/  LDS.128 R12, [R3+0x70] ;  /* 0x00007000030c7984 */ /* 0x000fe80000000c00 */
[----:B------:R-:W1:Y:S01]  /*05c0*/  LDS R19, [R0+0xe00] ;  /* 0x000e000000137984 */ /* 0x000e620000000800 */
[----:B--2---:R-:W-:-:S03]  /*05d0*/  FFMA R29, R8, R21, R29 ;  /* 0x00000015081d7223 */ /* 0x004fc6000000001d */
[----:B------:R-:W2:Y:S01]  /*05e0*/  LDS R18, [R0+0xe80] ;  /* 0x000e800000127984 */ /* 0x000ea20000000800 */
[----:B---3--:R-:W-:-:S03]  /*05f0*/  FFMA R16, R16, R9, R29 ;  /* 0x0000000910107223 */ /* 0x008fc6000000001d */
[----:B------:R-:W3:Y:S01]  /*0600*/  LDS R21, [R0+0xf00] ;  /* 0x000f000000157984 */ /* 0x000ee20000000800 */
[----:B----4-:R-:W-:-:S03]  /*0610*/  FFMA R23, R23, R10, R16 ;  /* 0x0000000a17177223 */ /* 0x010fc60000000010 */
[----:B------:R-:W4:Y:S01]  /*0620*/  LDS R8, [R0+0xf80] ;  /* 0x000f800000087984 */ /* 0x000f220000000800 */
[----:B-----5:R-:W-:-:S04]  /*0630*/  FFMA R11, R22, R11, R23 ;  /* 0x0000000b160b7223 */ /* 0x020fc80000000017 */
[----:B------:R-:W-:Y:S02]  /*0640*/  FFMA R25, R4, R25, R11 ;  /* 0x0000001904197223 */ /* 0x000fe4000000000b */
[----:B------:R-:W5:Y:S02]  /*0650*/  LDC.64 R10, c[0x0][0x390] ;  /* 0x0000e400ff0a7b82 */ /* 0x000f640000000a00 */
[----:B------:R-:W-:-:S04]  /*0660*/  FFMA R24, R24, R5, R25 ;  /* 0x0000000518187223 */ /* 0x000fc80000000019 */
[----:B0-----:R-:W-:-:S04]  /*0670*/  FFMA R27, R27, R6, R24 ;  /* 0x000000061b1b7223 */ /* 0x001fc80000000018 */
[----:B-1----:R-:W-:-:S04]  /*0680*/  FFMA R7, R20, R7, R27 ;  /* 0x0000000714077223 */ /* 0x002fc8000000001b */
[----:B------:R-:W-:-:S04]  /*0690*/  FFMA R7, R12, R19, R7 ;  /* 0x000000130c077223 */ /* 0x000fc80000000007 */
[----:B--2---:R-:W-:-:S04]  /*06a0*/  FFMA R18, R18, R13, R7 ;  /* 0x0000000d12127223 */ /* 0x004fc80000000007 */
[----:B---3--:R-:W-:Y:S01]  /*06b0*/  FFMA R21, R21, R14, R18 ;  /* 0x0000000e15157223 */ /* 0x008fe20000000012 */
[----:B-----5:R-:W-:-:S04]  /*06c0*/  IMAD.WIDE R10, R17, 0x4, R10 ;  /* 0x00000004110a7825 */ /* 0x020fc800078e020a */
[----:B----4-:R-:W-:-:S05]  /*06d0*/  FFMA R15, R8, R15, R21 ;  /* 0x0000000f080f7223 */ /* 0x010fca0000000015 */
[----:B------:R-:W-:Y:S01]  /*06e0*/  STG.E desc[UR8][R10.64], R15 ;  /* 0x0000000f0a007986 */ /* 0x000fe2000c101908 */
[----:B------:R-:W-:Y:S05]  /*06f0*/  EXIT ;  /* 0x000000000000794d */ /* 0x000fea0003800000 */
.L_x_0:
[----:B------:R-:W-:-:S00]  /*0700*/  BRA `(.L_x_0) ;  /* 0xfffffffc00fc7947 */ /* 0x000fc0000383ffff */
[----:B------:R-:W-:-:S00]  /*0710*/  NOP ;  /* 0x0000000000007918 */ /* 0x000fc00000000000 */
        /* <DEDUP_REMOVED lines=14> */
.L_x_1:


//--------------------- .nv.shared._Z17coalescedMultiplyPfS_S_i --------------------------
	.section	.nv.shared._Z17coalescedMultiplyPfS_S_i,"aw",@nobits
	.sectionflags	@""
	.align	4
.nv.shared._Z17coalescedMultiplyPfS_S_i:
	.zero		9216


//--------------------- .nv.shared.reserved.0     --------------------------
	.section	.nv.shared.reserved.0,"aw",@nobits
	.weak		__nv_reservedSMEM_offset_0_alias
	.size		__nv_reservedSMEM_offset_0_alias, 0, 64
	.other		__nv_reservedSMEM_offset_0_alias,@"STO_CUDA_RESERVED_SHARED STV_DEFAULT"
__nv_reservedSMEM_offset_0_alias:
	.zero		0
	.zero		64


//--------------------- .nv.constant0._Z17coalescedMultiplyPfS_S_i --------------------------
	.section	.nv.constant0._Z17coalescedMultiplyPfS_S_i,"a",@progbits
	.sectionflags	@""
	.align	4
.nv.constant0._Z17coalescedMultiplyPfS_S_i:
	.zero		924


//--------------------- SYMBOLS --------------------------

	.type		.nv.reservedSmem.offset0,@object
	.size		.nv.reservedSmem.offset0,0x4
	.type		.nv.reservedSmem.cap,@object
	.size		.nv.reservedSmem.cap,0x4
